//
// Generated by NVIDIA NVVM Compiler
//
// Compiler Build ID: CL-36424714
// Cuda compilation tools, release 13.0, V13.0.88
// Based on NVVM 20.0.0
//

.version 9.0
.target sm_100
.address_size 64

	// .globl	_Z17launch_CubeStaticPfiS_fffffPi

.visible .entry _Z17launch_CubeStaticPfiS_fffffPi(
	.param .u64 .ptr .align 1 _Z17launch_CubeStaticPfiS_fffffPi_param_0,
	.param .u32 _Z17launch_CubeStaticPfiS_fffffPi_param_1,
	.param .u64 .ptr .align 1 _Z17launch_CubeStaticPfiS_fffffPi_param_2,
	.param .f32 _Z17launch_CubeStaticPfiS_fffffPi_param_3,
	.param .f32 _Z17launch_CubeStaticPfiS_fffffPi_param_4,
	.param .f32 _Z17launch_CubeStaticPfiS_fffffPi_param_5,
	.param .f32 _Z17launch_CubeStaticPfiS_fffffPi_param_6,
	.param .f32 _Z17launch_CubeStaticPfiS_fffffPi_param_7,
	.param .u64 .ptr .align 1 _Z17launch_CubeStaticPfiS_fffffPi_param_8
)
{
	.reg .pred 	%p<3>;
	.reg .b32 	%r<8>;
	.reg .b32 	%f<17>;
	.reg .b64 	%rd<13>;

	ld.param.u64 	%rd4, [_Z17launch_CubeStaticPfiS_fffffPi_param_0];
	ld.param.u64 	%rd5, [_Z17launch_CubeStaticPfiS_fffffPi_param_2];
	ld.param.f32 	%f3, [_Z17launch_CubeStaticPfiS_fffffPi_param_3];
	ld.param.f32 	%f1, [_Z17launch_CubeStaticPfiS_fffffPi_param_5];
	ld.param.f32 	%f4, [_Z17launch_CubeStaticPfiS_fffffPi_param_6];
	ld.param.f32 	%f2, [_Z17launch_CubeStaticPfiS_fffffPi_param_7];
	ld.param.u64 	%rd6, [_Z17launch_CubeStaticPfiS_fffffPi_param_8];
	cvta.to.global.u64 	%rd7, %rd5;
	cvta.to.global.u64 	%rd8, %rd4;
	cvta.to.global.u64 	%rd1, %rd6;
	mov.u32 	%r1, %ctaid.x;
	mov.u32 	%r2, %ntid.x;
	mov.u32 	%r3, %tid.x;
	mad.lo.s32 	%r4, %r1, %r2, %r3;
	mov.b32 	%r5, 0;
	st.global.u32 	[%rd1], %r5;
	mul.wide.u32 	%rd9, %r4, 4;
	add.s64 	%rd10, %rd8, %rd9;
	ld.global.f32 	%f5, [%rd10];
	add.s32 	%r6, %r4, 1;
	mul.wide.u32 	%rd11, %r6, 4;
	add.s64 	%rd2, %rd8, %rd11;
	add.s64 	%rd12, %rd7, %rd9;
	ld.global.f32 	%f6, [%rd12];
	add.s64 	%rd3, %rd7, %rd11;
	sub.f32 	%f7, %f5, %f3;
	abs.f32 	%f8, %f7;
	add.f32 	%f9, %f4, %f6;
	mul.f32 	%f10, %f9, 0f3F000000;
	setp.gt.f32 	%p1, %f8, %f10;
	@%p1 bra 	$L__BB0_3;
	ld.global.f32 	%f11, [%rd3];
	ld.global.f32 	%f12, [%rd2];
	sub.f32 	%f13, %f12, %f1;
	abs.f32 	%f14, %f13;
	add.f32 	%f15, %f2, %f11;
	mul.f32 	%f16, %f15, 0f3F000000;
	setp.gt.f32 	%p2, %f14, %f16;
	@%p2 bra 	$L__BB0_3;
	mov.b32 	%r7, 1;
	st.global.u32 	[%rd1], %r7;
$L__BB0_3:
	ret;

}


// ===== COMPILED SASS (sm_100) =====

	.target	sm_100

	.elftype	@"ET_EXEC"


//--------------------- .note.nv.tkinfo           --------------------------
	.section	.note.nv.tkinfo,"",@"SHT_NOTE"
	.sectionflags	@"SHF_NOTE_NV_TKINFO"
	.tkinfo
        /*0018*/ 	.word	0x00000002
        /*0030*/ 	.string	""
        /*0030*/ 	.string	"ptxas"
        /*0030*/ 	.string	"Cuda compilation tools, release 13.0, V13.0.88"
        /*0030*/ 	.string	"Build cuda_13.0.r13.0/compiler.36424714_0"
        /*0030*/ 	.string	"-arch sm_100 -m 64 "



//--------------------- .note.nv.cuinfo           --------------------------
	.section	.note.nv.cuinfo,"",@"SHT_NOTE"
	.sectionflags	@"SHF_NOTE_NV_CUINFO"
        /*0018*/ 	.short	0x0002
        /*001a*/ 	.short	0x0064
        /*001c*/ 	.short	0x0082
	.zero		2


//--------------------- .nv.info                  --------------------------
	.section	.nv.info,"",@"SHT_CUDA_INFO"
	.align	4


	//----- nvinfo : EIATTR_REGCOUNT
	.align		4
        /*0000*/ 	.byte	0x04, 0x2f
        /*0002*/ 	.short	(.L_1 - .L_0)
	.align		4
.L_0:
        /*0004*/ 	.word	index@(_Z17launch_CubeStaticPfiS_fffffPi)
        /*0008*/ 	.word	0x00000012


	//----- nvinfo : EIATTR_FRAME_SIZE
	.align		4
.L_1:
        /*000c*/ 	.byte	0x04, 0x11
        /*000e*/ 	.short	(.L_3 - .L_2)
	.align		4
.L_2:
        /*0010*/ 	.word	index@(_Z17launch_CubeStaticPfiS_fffffPi)
        /*0014*/ 	.word	0x00000000


	//----- nvinfo : EIATTR_MIN_STACK_SIZE
	.align		4
.L_3:
        /*0018*/ 	.byte	0x04, 0x12
        /*001a*/ 	.short	(.L_5 - .L_4)
	.align		4
.L_4:
        /*001c*/ 	.word	index@(_Z17launch_CubeStaticPfiS_fffffPi)
        /*0020*/ 	.word	0x00000000
.L_5:


//--------------------- .nv.compat                --------------------------
	.section	.nv.compat,"",@"SHT_CUDA_COMPAT_INFO"
	.align	4
        /*0000*/ 	.byte	0x02, 0x09, 0x00, 0x00, 0x02, 0x02, 0x01, 0x00, 0x02, 0x05, 0x05, 0x00, 0x03, 0x07, 0x01, 0x01
        /*0010*/ 	.byte	0x02, 0x03, 0x00, 0x00, 0x02, 0x06, 0x01, 0x00, 0x04, 0x0b, 0x08, 0x00, 0x09, 0x00, 0x00, 0x00
        /*0020*/ 	.byte	0x00, 0x00, 0x00, 0x00


//--------------------- .nv.info._Z17launch_CubeStaticPfiS_fffffPi --------------------------
	.section	.nv.info._Z17launch_CubeStaticPfiS_fffffPi,"",@"SHT_CUDA_INFO"
	.sectionflags	@""
	.align	4


	//----- nvinfo : EIATTR_CUDA_API_VERSION
	.align		4
        /*0000*/ 	.byte	0x04, 0x37
        /*0002*/ 	.short	(.L_7 - .L_6)
.L_6:
        /*0004*/ 	.word	0x00000082


	//----- nvinfo : EIATTR_KPARAM_INFO
	.align		4
.L_7:
        /*0008*/ 	.byte	0x04, 0x17
        /*000a*/ 	.short	(.L_9 - .L_8)
.L_8:
        /*000c*/ 	.word	0x00000000
        /*0010*/ 	.short	0x0008
        /*0012*/ 	.short	0x0030
        /*0014*/ 	.byte	0x00, 0xf5, 0x21, 0x00


	//----- nvinfo : EIATTR_KPARAM_INFO
	.align		4
.L_9:
        /*0018*/ 	.byte	0x04, 0x17
        /*001a*/ 	.short	(.L_11 - .L_10)
.L_10:
        /*001c*/ 	.word	0x00000000
        /*0020*/ 	.short	0x0007
        /*0022*/ 	.short	0x0028
        /*0024*/ 	.byte	0x00, 0xf0, 0x11, 0x00


	//----- nvinfo : EIATTR_KPARAM_INFO
	.align		4
.L_11:
        /*0028*/ 	.byte	0x04, 0x17
        /*002a*/ 	.short	(.L_13 - .L_12)
.L_12:
        /*002c*/ 	.word	0x00000000
        /*0030*/ 	.short	0x0006
        /*0032*/ 	.short	0x0024
        /*0034*/ 	.byte	0x00, 0xf0, 0x11, 0x00


	//----- nvinfo : EIATTR_KPARAM_INFO
	.align		4
.L_13:
        /*0038*/ 	.byte	0x04, 0x17
        /*003a*/ 	.short	(.L_15 - .L_14)
.L_14:
        /*003c*/ 	.word	0x00000000
        /*0040*/ 	.short	0x0005
        /*0042*/ 	.short	0x0020
        /*0044*/ 	.byte	0x00, 0xf0, 0x11, 0x00


	//----- nvinfo : EIATTR_KPARAM_INFO
	.align		4
.L_15:
        /*0048*/ 	.byte	0x04, 0x17
        /*004a*/ 	.short	(.L_17 - .L_16)
.L_16:
        /*004c*/ 	.word	0x00000000
        /*0050*/ 	.short	0x0004
        /*0052*/ 	.short	0x001c
        /*0054*/ 	.byte	0x00, 0xf0, 0x11, 0x00


	//----- nvinfo : EIATTR_KPARAM_INFO
	.align		4
.L_17:
        /*0058*/ 	.byte	0x04, 0x17
        /*005a*/ 	.short	(.L_19 - .L_18)
.L_18:
        /*005c*/ 	.word	0x00000000
        /*0060*/ 	.short	0x0003
        /*0062*/ 	.short	0x0018
        /*0064*/ 	.byte	0x00, 0xf0, 0x11, 0x00


	//----- nvinfo : EIATTR_KPARAM_INFO
	.align		4
.L_19:
        /*0068*/ 	.byte	0x04, 0x17
        /*006a*/ 	.short	(.L_21 - .L_20)
.L_20:
        /*006c*/ 	.word	0x00000000
        /*0070*/ 	.short	0x0002
        /*0072*/ 	.short	0x0010
        /*0074*/ 	.byte	0x00, 0xf5, 0x21, 0x00


	//----- nvinfo : EIATTR_KPARAM_INFO
	.align		4
.L_21:
        /*0078*/ 	.byte	0x04, 0x17
        /*007a*/ 	.short	(.L_23 - .L_22)
.L_22:
        /*007c*/ 	.word	0x00000000
        /*0080*/ 	.short	0x0001
        /*0082*/ 	.short	0x0008
        /*0084*/ 	.byte	0x00, 0xf0, 0x11, 0x00


	//----- nvinfo : EIATTR_KPARAM_INFO
	.align		4
.L_23:
        /*0088*/ 	.byte	0x04, 0x17
        /*008a*/ 	.short	(.L_25 - .L_24)
.L_24:
        /*008c*/ 	.word	0x00000000
        /*0090*/ 	.short	0x0000
        /*0092*/ 	.short	0x0000
        /*0094*/ 	.byte	0x00, 0xf5, 0x21, 0x00


	//----- nvinfo : EIATTR_SPARSE_MMA_MASK
	.align		4
.L_25:
        /*0098*/ 	.byte	0x03, 0x50
        /*009a*/ 	.short	0x0000


	//----- nvinfo : EIATTR_MAXREG_COUNT
	.align		4
        /*009c*/ 	.byte	0x03, 0x1b
        /*009e*/ 	.short	0x00ff


	//----- nvinfo : EIATTR_MERCURY_ISA_VERSION
	.align		4
        /*00a0*/ 	.byte	0x03, 0x5f
        /*00a2*/ 	.short	0x0101


	//----- nvinfo : EIATTR_VRC_CTA_INIT_COUNT
	.align		4
        /*00a4*/ 	.byte	0x02, 0x4a
	.zero		1
	.zero		1


	//----- nvinfo : EIATTR_EXIT_INSTR_OFFSETS
	.align		4
        /*00a8*/ 	.byte	0x04, 0x1c
        /*00aa*/ 	.short	(.L_27 - .L_26)


	//   ....[0]....
.L_26:
        /*00ac*/ 	.word	0x00000170


	//   ....[1]....
        /*00b0*/ 	.word	0x00000200


	//   ....[2]....
        /*00b4*/ 	.word	0x00000230


	//----- nvinfo : EIATTR_CBANK_PARAM_SIZE
	.align		4
.L_27:
        /*00b8*/ 	.byte	0x03, 0x19
        /*00ba*/ 	.short	0x0038


	//----- nvinfo : EIATTR_PARAM_CBANK
	.align		4
        /*00bc*/ 	.byte	0x04, 0x0a
        /*00be*/ 	.short	(.L_29 - .L_28)
	.align		4
.L_28:
        /*00c0*/ 	.word	index@(.nv.constant0._Z17launch_CubeStaticPfiS_fffffPi)
        /*00c4*/ 	.short	0x0380
        /*00c6*/ 	.short	0x0038


	//----- nvinfo : EIATTR_SW_WAR
	.align		4
.L_29:
        /*00c8*/ 	.byte	0x04, 0x36
        /*00ca*/ 	.short	(.L_31 - .L_30)
.L_30:
        /*00cc*/ 	.word	0x00000008
.L_31:


//--------------------- .nv.callgraph             --------------------------
	.section	.nv.callgraph,"",@"SHT_CUDA_CALLGRAPH"
	.align	4
	.sectionentsize	8
	.align		4
        /*0000*/ 	.word	0x00000000
	.align		4
        /*0004*/ 	.word	0xffffffff
	.align		4
        /*0008*/ 	.word	0x00000000
	.align		4
        /*000c*/ 	.word	0xfffffffe
	.align		4
        /*0010*/ 	.word	0x00000000
	.align		4
        /*0014*/ 	.word	0xfffffffd
	.align		4
        /*0018*/ 	.word	0x00000000
	.align		4
        /*001c*/ 	.word	0xfffffffc


//--------------------- .text._Z17launch_CubeStaticPfiS_fffffPi --------------------------
	.section	.text._Z17launch_CubeStaticPfiS_fffffPi,"ax",@progbits
	.align	128
        .global         _Z17launch_CubeStaticPfiS_fffffPi
        .type           _Z17launch_CubeStaticPfiS_fffffPi,@function
        .size           _Z17launch_CubeStaticPfiS_fffffPi,(.L_x_1 - _Z17launch_CubeStaticPfiS_fffffPi)
        .other          _Z17launch_CubeStaticPfiS_fffffPi,@"STO_CUDA_ENTRY STV_DEFAULT"
_Z17launch_CubeStaticPfiS_fffffPi:
.text._Z17launch_CubeStaticPfiS_fffffPi:
[----:B------:R-:W-:Y:S01]  /*0000*/  LDC R1, c[0x0][0x37c] ;  /* 0x0000df00ff017b82 */ /* 0x000fe20000000800 */
[----:B------:R-:W0:Y:S07]  /*0010*/  S2R R0, SR_TID.X ;  /* 0x0000000000007919 */ /* 0x000e2e0000002100 */
[----:B------:R-:W0:Y:S01]  /*0020*/  S2UR UR6, SR_CTAID.X ;  /* 0x00000000000679c3 */ /* 0x000e220000002500 */
[----:B------:R-:W1:Y:S01]  /*0030*/  LDCU.64 UR4, c[0x0][0x358] ;  /* 0x00006b00ff0477ac */ /* 0x000e620008000a00 */
[----:B------:R-:W2:Y:S06]  /*0040*/  LDCU UR7, c[0x0][0x3a4] ;  /* 0x00007480ff0777ac */ /* 0x000eac0008000800 */
[----:B------:R-:W0:Y:S08]  /*0050*/  LDC R13, c[0x0][0x360] ;  /* 0x0000d800ff0d7b82 */ /* 0x000e300000000800 */
[----:B------:R-:W3:Y:S08]  /*0060*/  LDC.64 R4, c[0x0][0x390] ;  /* 0x0000e400ff047b82 */ /* 0x000ef00000000a00 */
[----:B------:R-:W4:Y:S08]  /*0070*/  LDC.64 R8, c[0x0][0x380] ;  /* 0x0000e000ff087b82 */ /* 0x000f300000000a00 */
[----:B------:R-:W1:Y:S01]  /*0080*/  LDC.64 R2, c[0x0][0x3b0] ;  /* 0x0000ec00ff027b82 */ /* 0x000e620000000a00 */
[----:B0-----:R-:W-:Y:S01]  /*0090*/  IMAD R13, R13, UR6, R0 ;  /* 0x000000060d0d7c24 */ /* 0x001fe2000f8e0200 */
[----:B------:R-:W0:Y:S03]  /*00a0*/  LDCU UR6, c[0x0][0x398] ;  /* 0x00007300ff0677ac */ /* 0x000e260008000800 */
[----:B---3--:R-:W-:-:S04]  /*00b0*/  IMAD.WIDE.U32 R10, R13, 0x4, R4 ;  /* 0x000000040d0a7825 */ /* 0x008fc800078e0004 */
[C---:B----4-:R-:W-:Y:S01]  /*00c0*/  IMAD.WIDE.U32 R6, R13.reuse, 0x4, R8 ;  /* 0x000000040d067825 */ /* 0x050fe200078e0008 */
[----:B-1----:R1:W-:Y:S04]  /*00d0*/  STG.E desc[UR4][R2.64], RZ ;  /* 0x000000ff02007986 */ /* 0x0023e8000c101904 */
[----:B------:R-:W2:Y:S04]  /*00e0*/  LDG.E R10, desc[UR4][R10.64] ;  /* 0x000000040a0a7981 */ /* 0x000ea8000c1e1900 */
[----:B------:R-:W0:Y:S01]  /*00f0*/  LDG.E R6, desc[UR4][R6.64] ;  /* 0x0000000406067981 */ /* 0x000e22000c1e1900 */
[----:B------:R-:W-:-:S05]  /*0100*/  IADD3 R13, PT, PT, R13, 0x1, RZ ;  /* 0x000000010d0d7810 */ /* 0x000fca0007ffe0ff */
[----:B------:R-:W-:-:S04]  /*0110*/  IMAD.WIDE.U32 R8, R13, 0x4, R8 ;  /* 0x000000040d087825 */ /* 0x000fc800078e0008 */
[----:B------:R-:W-:-:S04]  /*0120*/  IMAD.WIDE.U32 R4, R13, 0x4, R4 ;  /* 0x000000040d047825 */ /* 0x000fc800078e0004 */
[----:B--2---:R-:W-:Y:S01]  /*0130*/  FADD R12, R10, UR7 ;  /* 0x000000070a0c7e21 */ /* 0x004fe20008000000 */
[----:B0-----:R-:W-:-:S03]  /*0140*/  FADD R0, R6, -UR6 ;  /* 0x8000000606007e21 */ /* 0x001fc60008000000 */
[----:B------:R-:W-:-:S05]  /*0150*/  FMUL R15, R12, 0.5 ;  /* 0x3f0000000c0f7820 */ /* 0x000fca0000400000 */
[----:B------:R-:W-:-:S13]  /*0160*/  FSETP.GT.AND P0, PT, |R0|, R15, PT ;  /* 0x0000000f0000720b */ /* 0x000fda0003f04200 */
[----:B-1----:R-:W-:Y:S05]  /*0170*/  @P0 EXIT ;  /* 0x000000000000094d */ /* 0x002fea0003800000 */
[----:B------:R-:W2:Y:S01]  /*0180*/  LDG.E R4, desc[UR4][R4.64] ;  /* 0x0000000404047981 */ /* 0x000ea2000c1e1900 */
[----:B------:R-:W2:Y:S03]  /*0190*/  LDCU UR7, c[0x0][0x3a8] ;  /* 0x00007500ff0777ac */ /* 0x000ea60008000800 */
[----:B------:R-:W3:Y:S01]  /*01a0*/  LDG.E R8, desc[UR4][R8.64] ;  /* 0x0000000408087981 */ /* 0x000ee2000c1e1900 */
[----:B------:R-:W3:Y:S01]  /*01b0*/  LDCU UR6, c[0x0][0x3a0] ;  /* 0x00007400ff0677ac */ /* 0x000ee20008000800 */
[----:B--2---:R-:W-:Y:S01]  /*01c0*/  FADD R6, R4, UR7 ;  /* 0x0000000704067e21 */ /* 0x004fe20008000000 */
[----:B---3--:R-:W-:-:S03]  /*01d0*/  FADD R0, R8, -UR6 ;  /* 0x8000000608007e21 */ /* 0x008fc60008000000 */
[----:B------:R-:W-:-:S05]  /*01e0*/  FMUL R7, R6, 0.5 ;  /* 0x3f00000006077820 */ /* 0x000fca0000400000 */
[----:B------:R-:W-:-:S13]  /*01f0*/  FSETP.GT.AND P0, PT, |R0|, R7, PT ;  /* 0x000000070000720b */ /* 0x000fda0003f04200 */
[----:B------:R-:W-:Y:S05]  /*0200*/  @P0 EXIT ;  /* 0x000000000000094d */ /* 0x000fea0003800000 */
[----:B------:R-:W-:-:S05]  /*0210*/  HFMA2 R5, -RZ, RZ, 0, 5.9604644775390625e-08 ;  /* 0x00000001ff057431 */ /* 0x000fca00000001ff */
[----:B------:R-:W-:Y:S01]  /*0220*/  STG.E desc[UR4][R2.64], R5 ;  /* 0x0000000502007986 */ /* 0x000fe2000c101904 */
[----:B------:R-:W-:Y:S05]  /*0230*/  EXIT ;  /* 0x000000000000794d */ /* 0x000fea0003800000 */
.L_x_0:
[----:B------:R-:W-:-:S00]  /*0240*/  BRA `(.L_x_0) ;  /* 0xfffffffc00fc7947 */ /* 0x000fc0000383ffff */
[----:B------:R-:W-:-:S00]  /*0250*/  NOP ;  /* 0x0000000000007918 */ /* 0x000fc00000000000 */
        /* <DEDUP_REMOVED lines=10> */
.L_x_1:


//--------------------- .nv.shared.reserved.0     --------------------------
	.section	.nv.shared.reserved.0,"aw",@nobits
	.weak		__nv_reservedSMEM_offset_0_alias
	.size		__nv_reservedSMEM_offset_0_alias, 0, 64
	.other		__nv_reservedSMEM_offset_0_alias,@"STO_CUDA_RESERVED_SHARED STV_DEFAULT"
__nv_reservedSMEM_offset_0_alias:
	.zero		0
	.zero		64


//--------------------- .nv.constant0._Z17launch_CubeStaticPfiS_fffffPi --------------------------
	.section	.nv.constant0._Z17launch_CubeStaticPfiS_fffffPi,"a",@progbits
	.sectionflags	@""
	.align	4
.nv.constant0._Z17launch_CubeStaticPfiS_fffffPi:
	.zero		952


//--------------------- SYMBOLS --------------------------

	.type		.nv.reservedSmem.offset0,@object
	.size		.nv.reservedSmem.offset0,0x4
